//
// Generated by NVIDIA NVVM Compiler
//
// Compiler Build ID: CL-36424714
// Cuda compilation tools, release 13.0, V13.0.88
// Based on NVVM 20.0.0
//

.version 9.0
.target sm_100
.address_size 64

	// .globl	_Z13multiply_funcPfi

.visible .entry _Z13multiply_funcPfi(
	.param .u64 .ptr .align 1 _Z13multiply_funcPfi_param_0,
	.param .u32 _Z13multiply_funcPfi_param_1
)
{
	.reg .pred 	%p<2>;
	.reg .b32 	%r<6>;
	.reg .b32 	%f<3>;
	.reg .b64 	%rd<5>;

	ld.param.u64 	%rd1, [_Z13multiply_funcPfi_param_0];
	ld.param.u32 	%r2, [_Z13multiply_funcPfi_param_1];
	mov.u32 	%r3, %tid.x;
	mov.u32 	%r4, %ctaid.x;
	mov.u32 	%r5, %ntid.x;
	mad.lo.s32 	%r1, %r4, %r5, %r3;
	setp.ge.s32 	%p1, %r1, %r2;
	@%p1 bra 	$L__BB0_2;
	cvta.to.global.u64 	%rd2, %rd1;
	mul.wide.s32 	%rd3, %r1, 4;
	add.s64 	%rd4, %rd2, %rd3;
	ld.global.f32 	%f1, [%rd4];
	mul.f32 	%f2, %f1, 0f3DCCCCCD;
	st.global.f32 	[%rd4], %f2;
$L__BB0_2:
	ret;

}


// ===== COMPILED SASS (sm_100) =====

	.target	sm_100

	.elftype	@"ET_EXEC"


//--------------------- .note.nv.tkinfo           --------------------------
	.section	.note.nv.tkinfo,"",@"SHT_NOTE"
	.sectionflags	@"SHF_NOTE_NV_TKINFO"
	.tkinfo
        /*0018*/ 	.word	0x00000002
        /*0030*/ 	.string	""
        /*0030*/ 	.string	"ptxas"
        /*0030*/ 	.string	"Cuda compilation tools, release 13.0, V13.0.88"
        /*0030*/ 	.string	"Build cuda_13.0.r13.0/compiler.36424714_0"
        /*0030*/ 	.string	"-arch sm_100 -m 64 "



//--------------------- .note.nv.cuinfo           --------------------------
	.section	.note.nv.cuinfo,"",@"SHT_NOTE"
	.sectionflags	@"SHF_NOTE_NV_CUINFO"
        /*0018*/ 	.short	0x0002
        /*001a*/ 	.short	0x0064
        /*001c*/ 	.short	0x0082
	.zero		2


//--------------------- .nv.info                  --------------------------
	.section	.nv.info,"",@"SHT_CUDA_INFO"
	.align	4


	//----- nvinfo : EIATTR_REGCOUNT
	.align		4
        /*0000*/ 	.byte	0x04, 0x2f
        /*0002*/ 	.short	(.L_1 - .L_0)
	.align		4
.L_0:
        /*0004*/ 	.word	index@(_Z13multiply_funcPfi)
        /*0008*/ 	.word	0x00000008


	//----- nvinfo : EIATTR_FRAME_SIZE
	.align		4
.L_1:
        /*000c*/ 	.byte	0x04, 0x11
        /*000e*/ 	.short	(.L_3 - .L_2)
	.align		4
.L_2:
        /*0010*/ 	.word	index@(_Z13multiply_funcPfi)
        /*0014*/ 	.word	0x00000000


	//----- nvinfo : EIATTR_MIN_STACK_SIZE
	.align		4
.L_3:
        /*0018*/ 	.byte	0x04, 0x12
        /*001a*/ 	.short	(.L_5 - .L_4)
	.align		4
.L_4:
        /*001c*/ 	.word	index@(_Z13multiply_funcPfi)
        /*0020*/ 	.word	0x00000000
.L_5:


//--------------------- .nv.compat                --------------------------
	.section	.nv.compat,"",@"SHT_CUDA_COMPAT_INFO"
	.align	4
        /*0000*/ 	.byte	0x02, 0x09, 0x00, 0x00, 0x02, 0x02, 0x01, 0x00, 0x02, 0x05, 0x05, 0x00, 0x03, 0x07, 0x01, 0x01
        /*0010*/ 	.byte	0x02, 0x03, 0x00, 0x00, 0x02, 0x06, 0x01, 0x00, 0x04, 0x0b, 0x08, 0x00, 0x09, 0x00, 0x00, 0x00
        /*0020*/ 	.byte	0x00, 0x00, 0x00, 0x00


//--------------------- .nv.info._Z13multiply_funcPfi --------------------------
	.section	.nv.info._Z13multiply_funcPfi,"",@"SHT_CUDA_INFO"
	.sectionflags	@""
	.align	4


	//----- nvinfo : EIATTR_CUDA_API_VERSION
	.align		4
        /*0000*/ 	.byte	0x04, 0x37
        /*0002*/ 	.short	(.L_7 - .L_6)
.L_6:
        /*0004*/ 	.word	0x00000082


	//----- nvinfo : EIATTR_KPARAM_INFO
	.align		4
.L_7:
        /*0008*/ 	.byte	0x04, 0x17
        /*000a*/ 	.short	(.L_9 - .L_8)
.L_8:
        /*000c*/ 	.word	0x00000000
        /*0010*/ 	.short	0x0001
        /*0012*/ 	.short	0x0008
        /*0014*/ 	.byte	0x00, 0xf0, 0x11, 0x00


	//----- nvinfo : EIATTR_KPARAM_INFO
	.align		4
.L_9:
        /*0018*/ 	.byte	0x04, 0x17
        /*001a*/ 	.short	(.L_11 - .L_10)
.L_10:
        /*001c*/ 	.word	0x00000000
        /*0020*/ 	.short	0x0000
        /*0022*/ 	.short	0x0000
        /*0024*/ 	.byte	0x00, 0xf5, 0x21, 0x00


	//----- nvinfo : EIATTR_SPARSE_MMA_MASK
	.align		4
.L_11:
        /*0028*/ 	.byte	0x03, 0x50
        /*002a*/ 	.short	0x0000


	//----- nvinfo : EIATTR_MAXREG_COUNT
	.align		4
        /*002c*/ 	.byte	0x03, 0x1b
        /*002e*/ 	.short	0x00ff


	//----- nvinfo : EIATTR_MERCURY_ISA_VERSION
	.align		4
        /*0030*/ 	.byte	0x03, 0x5f
        /*0032*/ 	.short	0x0101


	//----- nvinfo : EIATTR_VRC_CTA_INIT_COUNT
	.align		4
        /*0034*/ 	.byte	0x02, 0x4a
	.zero		1
	.zero		1


	//----- nvinfo : EIATTR_EXIT_INSTR_OFFSETS
	.align		4
        /*0038*/ 	.byte	0x04, 0x1c
        /*003a*/ 	.short	(.L_13 - .L_12)


	//   ....[0]....
.L_12:
        /*003c*/ 	.word	0x00000070


	//   ....[1]....
        /*0040*/ 	.word	0x000000e0


	//----- nvinfo : EIATTR_CBANK_PARAM_SIZE
	.align		4
.L_13:
        /*0044*/ 	.byte	0x03, 0x19
        /*0046*/ 	.short	0x000c


	//----- nvinfo : EIATTR_PARAM_CBANK
	.align		4
        /*0048*/ 	.byte	0x04, 0x0a
        /*004a*/ 	.short	(.L_15 - .L_14)
	.align		4
.L_14:
        /*004c*/ 	.word	index@(.nv.constant0._Z13multiply_funcPfi)
        /*0050*/ 	.short	0x0380
        /*0052*/ 	.short	0x000c


	//----- nvinfo : EIATTR_SW_WAR
	.align		4
.L_15:
        /*0054*/ 	.byte	0x04, 0x36
        /*0056*/ 	.short	(.L_17 - .L_16)
.L_16:
        /*0058*/ 	.word	0x00000008
.L_17:


//--------------------- .nv.callgraph             --------------------------
	.section	.nv.callgraph,"",@"SHT_CUDA_CALLGRAPH"
	.align	4
	.sectionentsize	8
	.align		4
        /*0000*/ 	.word	0x00000000
	.align		4
        /*0004*/ 	.word	0xffffffff
	.align		4
        /*0008*/ 	.word	0x00000000
	.align		4
        /*000c*/ 	.word	0xfffffffe
	.align		4
        /*0010*/ 	.word	0x00000000
	.align		4
        /*0014*/ 	.word	0xfffffffd
	.align		4
        /*0018*/ 	.word	0x00000000
	.align		4
        /*001c*/ 	.word	0xfffffffc


//--------------------- .text._Z13multiply_funcPfi --------------------------
	.section	.text._Z13multiply_funcPfi,"ax",@progbits
	.align	128
        .global         _Z13multiply_funcPfi
        .type           _Z13multiply_funcPfi,@function
        .size           _Z13multiply_funcPfi,(.L_x_1 - _Z13multiply_funcPfi)
        .other          _Z13multiply_funcPfi,@"STO_CUDA_ENTRY STV_DEFAULT"
_Z13multiply_funcPfi:
.text._Z13multiply_funcPfi:
[----:B------:R-:W-:Y:S01]  /*0000*/  LDC R1, c[0x0][0x37c] ;  /* 0x0000df00ff017b82 */ /* 0x000fe20000000800 */
[----:B------:R-:W0:Y:S07]  /*0010*/  S2R R5, SR_TID.X ;  /* 0x0000000000057919 */ /* 0x000e2e0000002100 */
[----:B------:R-:W0:Y:S01]  /*0020*/  S2UR UR4, SR_CTAID.X ;  /* 0x00000000000479c3 */ /* 0x000e220000002500 */
[----:B------:R-:W1:Y:S07]  /*0030*/  LDCU UR5, c[0x0][0x388] ;  /* 0x00007100ff0577ac */ /* 0x000e6e0008000800 */
[----:B------:R-:W0:Y:S02]  /*0040*/  LDC R0, c[0x0][0x360] ;  /* 0x0000d800ff007b82 */ /* 0x000e240000000800 */
[----:B0-----:R-:W-:-:S05]  /*0050*/  IMAD R5, R0, UR4, R5 ;  /* 0x0000000400057c24 */ /* 0x001fca000f8e0205 */
[----:B-1----:R-:W-:-:S13]  /*0060*/  ISETP.GE.AND P0, PT, R5, UR5, PT ;  /* 0x0000000505007c0c */ /* 0x002fda000bf06270 */
[----:B------:R-:W-:Y:S05]  /*0070*/  @P0 EXIT ;  /* 0x000000000000094d */ /* 0x000fea0003800000 */
[----:B------:R-:W0:Y:S01]  /*0080*/  LDC.64 R2, c[0x0][0x380] ;  /* 0x0000e000ff027b82 */ /* 0x000e220000000a00 */
[----:B------:R-:W1:Y:S01]  /*0090*/  LDCU.64 UR4, c[0x0][0x358] ;  /* 0x00006b00ff0477ac */ /* 0x000e620008000a00 */
[----:B0-----:R-:W-:-:S05]  /*00a0*/  IMAD.WIDE R2, R5, 0x4, R2 ;  /* 0x0000000405027825 */ /* 0x001fca00078e0202 */
[----:B-1----:R-:W2:Y:S02]  /*00b0*/  LDG.E R0, desc[UR4][R2.64] ;  /* 0x0000000402007981 */ /* 0x002ea4000c1e1900 */
[----:B--2---:R-:W-:-:S05]  /*00c0*/  FMUL R5, R0, 0.10000000149011611938 ;  /* 0x3dcccccd00057820 */ /* 0x004fca0000400000 */
[----:B------:R-:W-:Y:S01]  /*00d0*/  STG.E desc[UR4][R2.64], R5 ;  /* 0x0000000502007986 */ /* 0x000fe2000c101904 */
[----:B------:R-:W-:Y:S05]  /*00e0*/  EXIT ;  /* 0x000000000000794d */ /* 0x000fea0003800000 */
.L_x_0:
[----:B------:R-:W-:-:S00]  /*00f0*/  BRA `(.L_x_0) ;  /* 0xfffffffc00fc7947 */ /* 0x000fc0000383ffff */
[----:B------:R-:W-:-:S00]  /*0100*/  NOP ;  /* 0x0000000000007918 */ /* 0x000fc00000000000 */
[----:B------:R-:W-:-:S00]  /*0110*/  NOP ;  /* 0x0000000000007918 */ /* 0x000fc00000000000 */
[----:B------:R-:W-:-:S00]  /*0120*/  NOP ;  /* 0x0000000000007918 */ /* 0x000fc00000000000 */
[----:B------:R-:W-:-:S00]  /*0130*/  NOP ;  /* 0x0000000000007918 */ /* 0x000fc00000000000 */
[----:B------:R-:W-:-:S00]  /*0140*/  NOP ;  /* 0x0000000000007918 */ /* 0x000fc00000000000 */
[----:B------:R-:W-:-:S00]  /*0150*/  NOP ;  /* 0x0000000000007918 */ /* 0x000fc00000000000 */
[----:B------:R-:W-:-:S00]  /*0160*/  NOP ;  /* 0x0000000000007918 */ /* 0x000fc00000000000 */
[----:B------:R-:W-:-:S00]  /*0170*/  NOP ;  /* 0x0000000000007918 */ /* 0x000fc00000000000 */
.L_x_1:


//--------------------- .nv.shared.reserved.0     --------------------------
	.section	.nv.shared.reserved.0,"aw",@nobits
	.weak		__nv_reservedSMEM_offset_0_alias
	.size		__nv_reservedSMEM_offset_0_alias, 0, 64
	.other		__nv_reservedSMEM_offset_0_alias,@"STO_CUDA_RESERVED_SHARED STV_DEFAULT"
__nv_reservedSMEM_offset_0_alias:
	.zero		0
	.zero		64


//--------------------- .nv.constant0._Z13multiply_funcPfi --------------------------
	.section	.nv.constant0._Z13multiply_funcPfi,"a",@progbits
	.sectionflags	@""
	.align	4
.nv.constant0._Z13multiply_funcPfi:
	.zero		908


//--------------------- SYMBOLS --------------------------

	.type		.nv.reservedSmem.offset0,@object
	.size		.nv.reservedSmem.offset0,0x4
